//
// Generated by NVIDIA NVVM Compiler
//
// Compiler Build ID: CL-36424714
// Cuda compilation tools, release 13.0, V13.0.88
// Based on NVVM 20.0.0
//

.version 9.0
.target sm_100
.address_size 64

	// .globl	_Z6matmulPiS_S_i

.visible .entry _Z6matmulPiS_S_i(
	.param .u64 .ptr .align 1 _Z6matmulPiS_S_i_param_0,
	.param .u64 .ptr .align 1 _Z6matmulPiS_S_i_param_1,
	.param .u64 .ptr .align 1 _Z6matmulPiS_S_i_param_2,
	.param .u32 _Z6matmulPiS_S_i_param_3
)
{
	.reg .pred 	%p<5>;
	.reg .b32 	%r<55>;
	.reg .b64 	%rd<31>;

	ld.param.u64 	%rd14, [_Z6matmulPiS_S_i_param_0];
	ld.param.u64 	%rd15, [_Z6matmulPiS_S_i_param_1];
	ld.param.u64 	%rd16, [_Z6matmulPiS_S_i_param_2];
	ld.param.u32 	%r10, [_Z6matmulPiS_S_i_param_3];
	mov.u32 	%r11, %ctaid.x;
	mov.u32 	%r12, %ntid.x;
	mov.u32 	%r13, %tid.x;
	mad.lo.s32 	%r1, %r11, %r12, %r13;
	mov.u32 	%r14, %ctaid.y;
	mov.u32 	%r15, %ntid.y;
	mov.u32 	%r16, %tid.y;
	mad.lo.s32 	%r17, %r14, %r15, %r16;
	setp.gt.s32 	%p1, %r1, 1023;
	setp.gt.u32 	%p2, %r17, 1023;
	or.pred  	%p3, %p1, %p2;
	@%p3 bra 	$L__BB0_3;
	cvta.to.global.u64 	%rd17, %rd16;
	shl.b32 	%r19, %r1, 10;
	add.s32 	%r20, %r19, %r17;
	add.s32 	%r21, %r20, %r10;
	mul.wide.s32 	%rd18, %r21, 4;
	add.s64 	%rd1, %rd17, %rd18;
	mov.b32 	%r53, 0;
	st.global.u32 	[%rd1], %r53;
	add.s32 	%r22, %r17, 1024;
	mul.wide.u32 	%rd2, %r22, 4;
	add.s32 	%r23, %r17, 2048;
	mul.wide.u32 	%rd3, %r23, 4;
	add.s32 	%r24, %r17, 3072;
	mul.wide.u32 	%rd4, %r24, 4;
	add.s32 	%r25, %r17, 4096;
	mul.wide.u32 	%rd5, %r25, 4;
	add.s32 	%r26, %r17, 5120;
	mul.wide.u32 	%rd6, %r26, 4;
	add.s32 	%r27, %r17, 6144;
	mul.wide.u32 	%rd7, %r27, 4;
	add.s32 	%r28, %r17, 7168;
	mul.wide.u32 	%rd8, %r28, 4;
	mul.wide.u32 	%rd9, %r17, 4;
	cvta.to.global.u64 	%rd19, %rd14;
	add.s64 	%rd10, %rd19, 16;
	add.s32 	%r52, %r10, %r19;
	cvta.to.global.u64 	%rd30, %rd15;
	mov.u32 	%r54, %r53;
$L__BB0_2:
	mul.wide.s32 	%rd20, %r52, 4;
	add.s64 	%rd21, %rd10, %rd20;
	ld.global.u32 	%r29, [%rd21+-16];
	add.s64 	%rd22, %rd30, %rd9;
	ld.global.u32 	%r30, [%rd22];
	mad.lo.s32 	%r31, %r30, %r29, %r53;
	st.global.u32 	[%rd1], %r31;
	ld.global.u32 	%r32, [%rd21+-12];
	add.s64 	%rd23, %rd30, %rd2;
	ld.global.u32 	%r33, [%rd23];
	mad.lo.s32 	%r34, %r33, %r32, %r31;
	st.global.u32 	[%rd1], %r34;
	ld.global.u32 	%r35, [%rd21+-8];
	add.s64 	%rd24, %rd30, %rd3;
	ld.global.u32 	%r36, [%rd24];
	mad.lo.s32 	%r37, %r36, %r35, %r34;
	st.global.u32 	[%rd1], %r37;
	ld.global.u32 	%r38, [%rd21+-4];
	add.s64 	%rd25, %rd30, %rd4;
	ld.global.u32 	%r39, [%rd25];
	mad.lo.s32 	%r40, %r39, %r38, %r37;
	st.global.u32 	[%rd1], %r40;
	ld.global.u32 	%r41, [%rd21];
	add.s64 	%rd26, %rd30, %rd5;
	ld.global.u32 	%r42, [%rd26];
	mad.lo.s32 	%r43, %r42, %r41, %r40;
	st.global.u32 	[%rd1], %r43;
	ld.global.u32 	%r44, [%rd21+4];
	add.s64 	%rd27, %rd30, %rd6;
	ld.global.u32 	%r45, [%rd27];
	mad.lo.s32 	%r46, %r45, %r44, %r43;
	st.global.u32 	[%rd1], %r46;
	ld.global.u32 	%r47, [%rd21+8];
	add.s64 	%rd28, %rd30, %rd7;
	ld.global.u32 	%r48, [%rd28];
	mad.lo.s32 	%r49, %r48, %r47, %r46;
	st.global.u32 	[%rd1], %r49;
	ld.global.u32 	%r50, [%rd21+12];
	add.s64 	%rd29, %rd30, %rd8;
	ld.global.u32 	%r51, [%rd29];
	mad.lo.s32 	%r53, %r51, %r50, %r49;
	st.global.u32 	[%rd1], %r53;
	add.s32 	%r54, %r54, 8;
	add.s64 	%rd30, %rd30, 32768;
	add.s32 	%r52, %r52, 8;
	setp.ne.s32 	%p4, %r54, 1024;
	@%p4 bra 	$L__BB0_2;
$L__BB0_3:
	ret;

}


// ===== COMPILED SASS (sm_100) =====

	.target	sm_100

	.elftype	@"ET_EXEC"


//--------------------- .note.nv.tkinfo           --------------------------
	.section	.note.nv.tkinfo,"",@"SHT_NOTE"
	.sectionflags	@"SHF_NOTE_NV_TKINFO"
	.tkinfo
        /*0018*/ 	.word	0x00000002
        /*0030*/ 	.string	""
        /*0030*/ 	.string	"ptxas"
        /*0030*/ 	.string	"Cuda compilation tools, release 13.0, V13.0.88"
        /*0030*/ 	.string	"Build cuda_13.0.r13.0/compiler.36424714_0"
        /*0030*/ 	.string	"-arch sm_100 -m 64 "



//--------------------- .note.nv.cuinfo           --------------------------
	.section	.note.nv.cuinfo,"",@"SHT_NOTE"
	.sectionflags	@"SHF_NOTE_NV_CUINFO"
        /*0018*/ 	.short	0x0002
        /*001a*/ 	.short	0x0064
        /*001c*/ 	.short	0x0082
	.zero		2


//--------------------- .nv.info                  --------------------------
	.section	.nv.info,"",@"SHT_CUDA_INFO"
	.align	4


	//----- nvinfo : EIATTR_REGCOUNT
	.align		4
        /*0000*/ 	.byte	0x04, 0x2f
        /*0002*/ 	.short	(.L_1 - .L_0)
	.align		4
.L_0:
        /*0004*/ 	.word	index@(_Z6matmulPiS_S_i)
        /*0008*/ 	.word	0x00000028


	//----- nvinfo : EIATTR_FRAME_SIZE
	.align		4
.L_1:
        /*000c*/ 	.byte	0x04, 0x11
        /*000e*/ 	.short	(.L_3 - .L_2)
	.align		4
.L_2:
        /*0010*/ 	.word	index@(_Z6matmulPiS_S_i)
        /*0014*/ 	.word	0x00000000


	//----- nvinfo : EIATTR_MIN_STACK_SIZE
	.align		4
.L_3:
        /*0018*/ 	.byte	0x04, 0x12
        /*001a*/ 	.short	(.L_5 - .L_4)
	.align		4
.L_4:
        /*001c*/ 	.word	index@(_Z6matmulPiS_S_i)
        /*0020*/ 	.word	0x00000000
.L_5:


//--------------------- .nv.compat                --------------------------
	.section	.nv.compat,"",@"SHT_CUDA_COMPAT_INFO"
	.align	4
        /*0000*/ 	.byte	0x02, 0x09, 0x00, 0x00, 0x02, 0x02, 0x01, 0x00, 0x02, 0x05, 0x05, 0x00, 0x03, 0x07, 0x01, 0x01
        /*0010*/ 	.byte	0x02, 0x03, 0x00, 0x00, 0x02, 0x06, 0x01, 0x00, 0x04, 0x0b, 0x08, 0x00, 0x09, 0x00, 0x00, 0x00
        /*0020*/ 	.byte	0x00, 0x00, 0x00, 0x00


//--------------------- .nv.info._Z6matmulPiS_S_i --------------------------
	.section	.nv.info._Z6matmulPiS_S_i,"",@"SHT_CUDA_INFO"
	.sectionflags	@""
	.align	4


	//----- nvinfo : EIATTR_CUDA_API_VERSION
	.align		4
        /*0000*/ 	.byte	0x04, 0x37
        /*0002*/ 	.short	(.L_7 - .L_6)
.L_6:
        /*0004*/ 	.word	0x00000082


	//----- nvinfo : EIATTR_KPARAM_INFO
	.align		4
.L_7:
        /*0008*/ 	.byte	0x04, 0x17
        /*000a*/ 	.short	(.L_9 - .L_8)
.L_8:
        /*000c*/ 	.word	0x00000000
        /*0010*/ 	.short	0x0003
        /*0012*/ 	.short	0x0018
        /*0014*/ 	.byte	0x00, 0xf0, 0x11, 0x00


	//----- nvinfo : EIATTR_KPARAM_INFO
	.align		4
.L_9:
        /*0018*/ 	.byte	0x04, 0x17
        /*001a*/ 	.short	(.L_11 - .L_10)
.L_10:
        /*001c*/ 	.word	0x00000000
        /*0020*/ 	.short	0x0002
        /*0022*/ 	.short	0x0010
        /*0024*/ 	.byte	0x00, 0xf5, 0x21, 0x00


	//----- nvinfo : EIATTR_KPARAM_INFO
	.align		4
.L_11:
        /*0028*/ 	.byte	0x04, 0x17
        /*002a*/ 	.short	(.L_13 - .L_12)
.L_12:
        /*002c*/ 	.word	0x00000000
        /*0030*/ 	.short	0x0001
        /*0032*/ 	.short	0x0008
        /*0034*/ 	.byte	0x00, 0xf5, 0x21, 0x00


	//----- nvinfo : EIATTR_KPARAM_INFO
	.align		4
.L_13:
        /*0038*/ 	.byte	0x04, 0x17
        /*003a*/ 	.short	(.L_15 - .L_14)
.L_14:
        /*003c*/ 	.word	0x00000000
        /*0040*/ 	.short	0x0000
        /*0042*/ 	.short	0x0000
        /*0044*/ 	.byte	0x00, 0xf5, 0x21, 0x00


	//----- nvinfo : EIATTR_SPARSE_MMA_MASK
	.align		4
.L_15:
        /*0048*/ 	.byte	0x03, 0x50
        /*004a*/ 	.short	0x0000


	//----- nvinfo : EIATTR_MAXREG_COUNT
	.align		4
        /*004c*/ 	.byte	0x03, 0x1b
        /*004e*/ 	.short	0x00ff


	//----- nvinfo : EIATTR_MERCURY_ISA_VERSION
	.align		4
        /*0050*/ 	.byte	0x03, 0x5f
        /*0052*/ 	.short	0x0101


	//----- nvinfo : EIATTR_VRC_CTA_INIT_COUNT
	.align		4
        /*0054*/ 	.byte	0x02, 0x4a
	.zero		1
	.zero		1


	//----- nvinfo : EIATTR_EXIT_INSTR_OFFSETS
	.align		4
        /*0058*/ 	.byte	0x04, 0x1c
        /*005a*/ 	.short	(.L_17 - .L_16)


	//   ....[0]....
.L_16:
        /*005c*/ 	.word	0x000000b0


	//   ....[1]....
        /*0060*/ 	.word	0x00000c20


	//----- nvinfo : EIATTR_CBANK_PARAM_SIZE
	.align		4
.L_17:
        /*0064*/ 	.byte	0x03, 0x19
        /*0066*/ 	.short	0x001c


	//----- nvinfo : EIATTR_PARAM_CBANK
	.align		4
        /*0068*/ 	.byte	0x04, 0x0a
        /*006a*/ 	.short	(.L_19 - .L_18)
	.align		4
.L_18:
        /*006c*/ 	.word	index@(.nv.constant0._Z6matmulPiS_S_i)
        /*0070*/ 	.short	0x0380
        /*0072*/ 	.short	0x001c


	//----- nvinfo : EIATTR_SW_WAR
	.align		4
.L_19:
        /*0074*/ 	.byte	0x04, 0x36
        /*0076*/ 	.short	(.L_21 - .L_20)
.L_20:
        /*0078*/ 	.word	0x00000008
.L_21:


//--------------------- .nv.callgraph             --------------------------
	.section	.nv.callgraph,"",@"SHT_CUDA_CALLGRAPH"
	.align	4
	.sectionentsize	8
	.align		4
        /*0000*/ 	.word	0x00000000
	.align		4
        /*0004*/ 	.word	0xffffffff
	.align		4
        /*0008*/ 	.word	0x00000000
	.align		4
        /*000c*/ 	.word	0xfffffffe
	.align		4
        /*0010*/ 	.word	0x00000000
	.align		4
        /*0014*/ 	.word	0xfffffffd
	.align		4
        /*0018*/ 	.word	0x00000000
	.align		4
        /*001c*/ 	.word	0xfffffffc


//--------------------- .text._Z6matmulPiS_S_i    --------------------------
	.section	.text._Z6matmulPiS_S_i,"ax",@progbits
	.align	128
        .global         _Z6matmulPiS_S_i
        .type           _Z6matmulPiS_S_i,@function
        .size           _Z6matmulPiS_S_i,(.L_x_2 - _Z6matmulPiS_S_i)
        .other          _Z6matmulPiS_S_i,@"STO_CUDA_ENTRY STV_DEFAULT"
_Z6matmulPiS_S_i:
.text._Z6matmulPiS_S_i:
[----:B------:R-:W-:Y:S01]  /*0000*/  LDC R1, c[0x0][0x37c] ;  /* 0x0000df00ff017b82 */ /* 0x000fe20000000800 */
[----:B------:R-:W0:Y:S07]  /*0010*/  S2R R3, SR_TID.Y ;  /* 0x0000000000037919 */ /* 0x000e2e0000002200 */
[----:B------:R-:W1:Y:S01]  /*0020*/  LDC R31, c[0x0][0x360] ;  /* 0x0000d800ff1f7b82 */ /* 0x000e620000000800 */
[----:B------:R-:W1:Y:S07]  /*0030*/  S2R R2, SR_TID.X ;  /* 0x0000000000027919 */ /* 0x000e6e0000002100 */
[----:B------:R-:W0:Y:S08]  /*0040*/  S2UR UR5, SR_CTAID.Y ;  /* 0x00000000000579c3 */ /* 0x000e300000002600 */
[----:B------:R-:W0:Y:S08]  /*0050*/  LDC R0, c[0x0][0x364] ;  /* 0x0000d900ff007b82 */ /* 0x000e300000000800 */
[----:B------:R-:W1:Y:S01]  /*0060*/  S2UR UR4, SR_CTAID.X ;  /* 0x00000000000479c3 */ /* 0x000e620000002500 */
[----:B0-----:R-:W-:-:S05]  /*0070*/  IMAD R0, R0, UR5, R3 ;  /* 0x0000000500007c24 */ /* 0x001fca000f8e0203 */
[----:B------:R-:W-:Y:S01]  /*0080*/  ISETP.GT.U32.AND P0, PT, R0, 0x3ff, PT ;  /* 0x000003ff0000780c */ /* 0x000fe20003f04070 */
[----:B-1----:R-:W-:-:S05]  /*0090*/  IMAD R31, R31, UR4, R2 ;  /* 0x000000041f1f7c24 */ /* 0x002fca000f8e0202 */
[----:B------:R-:W-:-:S13]  /*00a0*/  ISETP.GT.OR P0, PT, R31, 0x3ff, P0 ;  /* 0x000003ff1f00780c */ /* 0x000fda0000704670 */
[----:B------:R-:W-:Y:S05]  /*00b0*/  @P0 EXIT ;  /* 0x000000000000094d */ /* 0x000fea0003800000 */
[----:B------:R-:W0:Y:S01]  /*00c0*/  LDC.64 R2, c[0x0][0x390] ;  /* 0x0000e400ff027b82 */ /* 0x000e220000000a00 */
[----:B------:R-:W1:Y:S01]  /*00d0*/  LDCU UR4, c[0x0][0x398] ;  /* 0x00007300ff0477ac */ /* 0x000e620008000800 */
[----:B------:R-:W-:Y:S01]  /*00e0*/  LEA R4, R31, R0, 0xa ;  /* 0x000000001f047211 */ /* 0x000fe200078e50ff */
[----:B------:R-:W-:Y:S01]  /*00f0*/  HFMA2 R7, -RZ, RZ, 0, 0 ;  /* 0x00000000ff077431 */ /* 0x000fe200000001ff */
[C---:B------:R-:W-:Y:S01]  /*0100*/  IADD3 R24, PT, PT, R0.reuse, 0x400, RZ ;  /* 0x0000040000187810 */ /* 0x040fe20007ffe0ff */
[----:B------:R-:W2:Y:S01]  /*0110*/  LDCU.64 UR10, c[0x0][0x358] ;  /* 0x00006b00ff0a77ac */ /* 0x000ea20008000a00 */
[C---:B------:R-:W-:Y:S02]  /*0120*/  IADD3 R25, PT, PT, R0.reuse, 0x800, RZ ;  /* 0x0000080000197810 */ /* 0x040fe40007ffe0ff */
[C---:B------:R-:W-:Y:S01]  /*0130*/  IADD3 R26, PT, PT, R0.reuse, 0xc00, RZ ;  /* 0x00000c00001a7810 */ /* 0x040fe20007ffe0ff */
[----:B------:R-:W3:Y:S01]  /*0140*/  LDCU.64 UR6, c[0x0][0x380] ;  /* 0x00007000ff0677ac */ /* 0x000ee20008000a00 */
[----:B------:R-:W-:-:S02]  /*0150*/  IADD3 R27, PT, PT, R0, 0x1000, RZ ;  /* 0x00001000001b7810 */ /* 0x000fc40007ffe0ff */
[C---:B------:R-:W-:Y:S01]  /*0160*/  IADD3 R28, PT, PT, R0.reuse, 0x1400, RZ ;  /* 0x00001400001c7810 */ /* 0x040fe20007ffe0ff */
[----:B------:R-:W4:Y:S01]  /*0170*/  LDCU.64 UR8, c[0x0][0x388] ;  /* 0x00007100ff0877ac */ /* 0x000f220008000a00 */
[C---:B------:R-:W-:Y:S02]  /*0180*/  IADD3 R29, PT, PT, R0.reuse, 0x1800, RZ ;  /* 0x00001800001d7810 */ /* 0x040fe40007ffe0ff */
[----:B------:R-:W-:Y:S02]  /*0190*/  IADD3 R30, PT, PT, R0, 0x1c00, RZ ;  /* 0x00001c00001e7810 */ /* 0x000fe40007ffe0ff */
[----:B-1----:R-:W-:Y:S02]  /*01a0*/  IADD3 R5, PT, PT, R4, UR4, RZ ;  /* 0x0000000404057c10 */ /* 0x002fe4000fffe0ff */
[----:B------:R-:W-:Y:S01]  /*01b0*/  LEA R31, R31, UR4, 0xa ;  /* 0x000000041f1f7c11 */ /* 0x000fe2000f8e50ff */
[----:B------:R-:W-:Y:S02]  /*01c0*/  UMOV UR4, URZ ;  /* 0x000000ff00047c82 */ /* 0x000fe40008000000 */
[----:B0-----:R-:W-:Y:S01]  /*01d0*/  IMAD.WIDE R2, R5, 0x4, R2 ;  /* 0x0000000405027825 */ /* 0x001fe200078e0202 */
[----:B---3--:R-:W-:-:S04]  /*01e0*/  UIADD3 UR6, UP0, UPT, UR6, 0x10, URZ ;  /* 0x0000001006067890 */ /* 0x008fc8000ff1e0ff */
[----:B--2---:R0:W-:Y:S01]  /*01f0*/  STG.E desc[UR10][R2.64], RZ ;  /* 0x000000ff02007986 */ /* 0x0041e2000c10190a */
[----:B----4-:R-:W-:-:S12]  /*0200*/  UIADD3.X UR7, UPT, UPT, URZ, UR7, URZ, UP0, !UPT ;  /* 0x00000007ff077290 */ /* 0x010fd800087fe4ff */
.L_x_0:
[----:B------:R-:W-:Y:S02]  /*0210*/  MOV R20, 0x4 ;  /* 0x0000000400147802 */ /* 0x000fe40000000f00 */
[----:B---3--:R-:W-:-:S03]  /*0220*/  MOV R5, 0x4 ;  /* 0x0000000400057802 */ /* 0x008fc60000000f00 */
[----:B------:R-:W-:-:S04]  /*0230*/  IMAD.WIDE R20, R31, R20, UR6 ;  /* 0x000000061f147e25 */ /* 0x000fc8000f8e0214 */
[----:B------:R-:W-:Y:S01]  /*0240*/  IMAD.WIDE.U32 R4, R0, R5, UR8 ;  /* 0x0000000800047e25 */ /* 0x000fe2000f8e0005 */
[----:B------:R-:W2:Y:S04]  /*0250*/  LDG.E R6, desc[UR10][R20.64+-0x10] ;  /* 0xfffff00a14067981 */ /* 0x000ea8000c1e1900 */
[----:B------:R-:W2:Y:S01]  /*0260*/  LDG.E R8, desc[UR10][R4.64] ;  /* 0x0000000a04087981 */ /* 0x000ea2000c1e1900 */
[----:B------:R-:W-:Y:S01]  /*0270*/  MOV R9, 0x4 ;  /* 0x0000000400097802 */ /* 0x000fe20000000f00 */
[----:B--2---:R-:W-:-:S04]  /*0280*/  IMAD R11, R6, R8, R7 ;  /* 0x00000008060b7224 */ /* 0x004fc800078e0207 */
[----:B------:R-:W-:Y:S01]  /*0290*/  IMAD.WIDE.U32 R6, R24, R9, UR8 ;  /* 0x0000000818067e25 */ /* 0x000fe2000f8e0009 */
[----:B------:R1:W-:Y:S04]  /*02a0*/  STG.E desc[UR10][R2.64], R11 ;  /* 0x0000000b02007986 */ /* 0x0003e8000c10190a */
[----:B------:R-:W2:Y:S04]  /*02b0*/  LDG.E R8, desc[UR10][R20.64+-0xc] ;  /* 0xfffff40a14087981 */ /* 0x000ea8000c1e1900 */
[----:B------:R-:W2:Y:S01]  /*02c0*/  LDG.E R9, desc[UR10][R6.64] ;  /* 0x0000000a06097981 */ /* 0x000ea2000c1e1900 */
[----:B------:R-:W-:Y:S01]  /*02d0*/  MOV R10, 0x4 ;  /* 0x00000004000a7802 */ /* 0x000fe20000000f00 */
[----:B--2---:R-:W-:-:S04]  /*02e0*/  IMAD R13, R8, R9, R11 ;  /* 0x00000009080d7224 */ /* 0x004fc800078e020b */
[----:B------:R-:W-:Y:S01]  /*02f0*/  IMAD.WIDE.U32 R8, R25, R10, UR8 ;  /* 0x0000000819087e25 */ /* 0x000fe2000f8e000a */
[----:B------:R2:W-:Y:S04]  /*0300*/  STG.E desc[UR10][R2.64], R13 ;  /* 0x0000000d02007986 */ /* 0x0005e8000c10190a */
[----:B------:R-:W3:Y:S04]  /*0310*/  LDG.E R10, desc[UR10][R20.64+-0x8] ;  /* 0xfffff80a140a7981 */ /* 0x000ee8000c1e1900 */
[----:B------:R-:W3:Y:S01]  /*0320*/  LDG.E R12, desc[UR10][R8.64] ;  /* 0x0000000a080c7981 */ /* 0x000ee2000c1e1900 */
[----:B------:R-:W-:Y:S01]  /*0330*/  MOV R17, 0x4 ;  /* 0x0000000400117802 */ /* 0x000fe20000000f00 */
[----:B---3--:R-:W-:-:S04]  /*0340*/  IMAD R15, R10, R12, R13 ;  /* 0x0000000c0a0f7224 */ /* 0x008fc800078e020d */
[----:B-1----:R-:W-:Y:S01]  /*0350*/  IMAD.WIDE.U32 R10, R26, R17, UR8 ;  /* 0x000000081a0a7e25 */ /* 0x002fe2000f8e0011 */
[----:B------:R1:W-:Y:S04]  /*0360*/  STG.E desc[UR10][R2.64], R15 ;  /* 0x0000000f02007986 */ /* 0x0003e8000c10190a */
[----:B------:R-:W3:Y:S04]  /*0370*/  LDG.E R12, desc[UR10][R20.64+-0x4] ;  /* 0xfffffc0a140c7981 */ /* 0x000ee8000c1e1900 */
[----:B------:R-:W3:Y:S01]  /*0380*/  LDG.E R14, desc[UR10][R10.64] ;  /* 0x0000000a0a0e7981 */ /* 0x000ee2000c1e1900 */
[----:B------:R-:W-:Y:S01]  /*0390*/  MOV R16, 0x4 ;  /* 0x0000000400107802 */ /* 0x000fe20000000f00 */
[----:B---3--:R-:W-:-:S04]  /*03a0*/  IMAD R17, R12, R14, R15 ;  /* 0x0000000e0c117224 */ /* 0x008fc800078e020f */
[----:B--2---:R-:W-:Y:S01]  /*03b0*/  IMAD.WIDE.U32 R12, R27, R16, UR8 ;  /* 0x000000081b0c7e25 */ /* 0x004fe2000f8e0010 */
        /* <DEDUP_REMOVED lines=21> */
[----:B------:R-:W-:-:S02]  /*0510*/  IADD3 R34, PT, PT, R31, 0x8, RZ ;  /* 0x000000081f227810 */ /* 0x000fc40007ffe0ff */
[----:B------:R-:W-:Y:S01]  /*0520*/  MOV R37, 0x4 ;  /* 0x0000000400257802 */ /* 0x000fe20000000f00 */
[----:B---3--:R-:W-:-:S04]  /*0530*/  IMAD R35, R22, R32, R33 ;  /* 0x0000002016237224 */ /* 0x008fc800078e0221 */
[----:B--2---:R-:W-:Y:S01]  /*0540*/  IMAD.WIDE R22, R34, R37, UR6 ;  /* 0x0000000622167e25 */ /* 0x004fe2000f8e0225 */
[----:B------:R2:W-:Y:S04]  /*0550*/  STG.E desc[UR10][R2.64], R35 ;  /* 0x0000002302007986 */ /* 0x0005e8000c10190a */
[----:B------:R-:W3:Y:S04]  /*0560*/  LDG.E R34, desc[UR10][R4.64+0x8000] ;  /* 0x0080000a04227981 */ /* 0x000ee8000c1e1900 */
[----:B------:R-:W3:Y:S02]  /*0570*/  LDG.E R32, desc[UR10][R22.64+-0x10] ;  /* 0xfffff00a16207981 */ /* 0x000ee4000c1e1900 */
[----:B---3--:R-:W-:-:S05]  /*0580*/  IMAD R37, R32, R34, R35 ;  /* 0x0000002220257224 */ /* 0x008fca00078e0223 */
[----:B------:R-:W-:Y:S04]  /*0590*/  STG.E desc[UR10][R2.64], R37 ;  /* 0x0000002502007986 */ /* 0x000fe8000c10190a */
[----:B------:R-:W3:Y:S04]  /*05a0*/  LDG.E R20, desc[UR10][R22.64+-0xc] ;  /* 0xfffff40a16147981 */ /* 0x000ee8000c1e1900 */
[----:B------:R-:W3:Y:S02]  /*05b0*/  LDG.E R21, desc[UR10][R6.64+0x8000] ;  /* 0x0080000a06157981 */ /* 0x000ee4000c1e1900 */
[----:B---3--:R-:W-:-:S05]  /*05c0*/  IMAD R21, R20, R21, R37 ;  /* 0x0000001514157224 */ /* 0x008fca00078e0225 */
[----:B------:R3:W-:Y:S04]  /*05d0*/  STG.E desc[UR10][R2.64], R21 ;  /* 0x0000001502007986 */ /* 0x0007e8000c10190a */
[----:B------:R-:W1:Y:S04]  /*05e0*/  LDG.E R20, desc[UR10][R22.64+-0x8] ;  /* 0xfffff80a16147981 */ /* 0x000e68000c1e1900 */
[----:B------:R-:W1:Y:S02]  /*05f0*/  LDG.E R32, desc[UR10][R8.64+0x8000] ;  /* 0x0080000a08207981 */ /* 0x000e64000c1e1900 */
[----:B-1----:R-:W-:-:S05]  /*0600*/  IMAD R33, R20, R32, R21 ;  /* 0x0000002014217224 */ /* 0x002fca00078e0215 */
[----:B------:R1:W-:Y:S04]  /*0610*/  STG.E desc[UR10][R2.64], R33 ;  /* 0x0000002102007986 */ /* 0x0003e8000c10190a */
[----:B------:R-:W2:Y:S04]  /*0620*/  LDG.E R20, desc[UR10][R22.64+-0x4] ;  /* 0xfffffc0a16147981 */ /* 0x000ea8000c1e1900 */
[----:B------:R-:W2:Y:S02]  /*0630*/  LDG.E R32, desc[UR10][R10.64+0x8000] ;  /* 0x0080000a0a207981 */ /* 0x000ea4000c1e1900 */
[----:B--2---:R-:W-:-:S05]  /*0640*/  IMAD R35, R20, R32, R33 ;  /* 0x0000002014237224 */ /* 0x004fca00078e0221 */
[----:B------:R2:W-:Y:S04]  /*0650*/  STG.E desc[UR10][R2.64], R35 ;  /* 0x0000002302007986 */ /* 0x0005e8000c10190a */
        /* <DEDUP_REMOVED lines=12> */
[----:B------:R-:W4:Y:S04]  /*0720*/  LDG.E R20, desc[UR10][R22.64+0xc] ;  /* 0x00000c0a16147981 */ /* 0x000f28000c1e1900 */
[----:B------:R-:W4:Y:S01]  /*0730*/  LDG.E R32, desc[UR10][R18.64+0x8000] ;  /* 0x0080000a12207981 */ /* 0x000f22000c1e1900 */
[----:B---3--:R-:W-:Y:S02]  /*0740*/  IADD3 R21, PT, PT, R31, 0x10, RZ ;  /* 0x000000101f157810 */ /* 0x008fe40007ffe0ff */
[----:B------:R-:W-:Y:S01]  /*0750*/  MOV R34, 0x4 ;  /* 0x0000000400227802 */ /* 0x000fe20000000f00 */
[----:B----4-:R-:W-:-:S04]  /*0760*/  IMAD R37, R20, R32, R35 ;  /* 0x0000002014257224 */ /* 0x010fc800078e0223 */
[----:B------:R-:W-:Y:S01]  /*0770*/  IMAD.WIDE R20, R21, R34, UR6 ;  /* 0x0000000615147e25 */ /* 0x000fe2000f8e0222 */
[----:B------:R-:W-:Y:S04]  /*0780*/  STG.E desc[UR10][R2.64], R37 ;  /* 0x0000002502007986 */ /* 0x000fe8000c10190a */
[----:B-1----:R-:W3:Y:S04]  /*0790*/  LDG.E R33, desc[UR10][R4.64+0x10000] ;  /* 0x0100000a04217981 */ /* 0x002ee8000c1e1900 */
[----:B------:R-:W3:Y:S02]  /*07a0*/  LDG.E R32, desc[UR10][R20.64+-0x10] ;  /* 0xfffff00a14207981 */ /* 0x000ee4000c1e1900 */
[----:B---3--:R-:W-:-:S05]  /*07b0*/  IMAD R33, R32, R33, R37 ;  /* 0x0000002120217224 */ /* 0x008fca00078e0225 */
[----:B------:R1:W-:Y:S04]  /*07c0*/  STG.E desc[UR10][R2.64], R33 ;  /* 0x0000002102007986 */ /* 0x0003e8000c10190a */
[----:B------:R-:W3:Y:S04]  /*07d0*/  LDG.E R22, desc[UR10][R20.64+-0xc] ;  /* 0xfffff40a14167981 */ /* 0x000ee8000c1e1900 */
[----:B------:R-:W3:Y:S02]  /*07e0*/  LDG.E R23, desc[UR10][R6.64+0x10000] ;  /* 0x0100000a06177981 */ /* 0x000ee4000c1e1900 */
[----:B---3--:R-:W-:-:S05]  /*07f0*/  IMAD R23, R22, R23, R33 ;  /* 0x0000001716177224 */ /* 0x008fca00078e0221 */
[----:B------:R3:W-:Y:S04]  /*0800*/  STG.E desc[UR10][R2.64], R23 ;  /* 0x0000001702007986 */ /* 0x0007e8000c10190a */
[----:B------:R-:W2:Y:S04]  /*0810*/  LDG.E R22, desc[UR10][R20.64+-0x8] ;  /* 0xfffff80a14167981 */ /* 0x000ea8000c1e1900 */
[----:B------:R-:W2:Y:S02]  /*0820*/  LDG.E R32, desc[UR10][R8.64+0x10000] ;  /* 0x0100000a08207981 */ /* 0x000ea4000c1e1900 */
[----:B--2---:R-:W-:-:S05]  /*0830*/  IMAD R35, R22, R32, R23 ;  /* 0x0000002016237224 */ /* 0x004fca00078e0217 */
[----:B------:R2:W-:Y:S04]  /*0840*/  STG.E desc[UR10][R2.64], R35 ;  /* 0x0000002302007986 */ /* 0x0005e8000c10190a */
[----:B------:R-:W1:Y:S04]  /*0850*/  LDG.E R22, desc[UR10][R20.64+-0x4] ;  /* 0xfffffc0a14167981 */ /* 0x000e68000c1e1900 */
[----:B------:R-:W1:Y:S02]  /*0860*/  LDG.E R32, desc[UR10][R10.64+0x10000] ;  /* 0x0100000a0a207981 */ /* 0x000e64000c1e1900 */
[----:B-1----:R-:W-:-:S05]  /*0870*/  IMAD R33, R22, R32, R35 ;  /* 0x0000002016217224 */ /* 0x002fca00078e0223 */
[----:B------:R-:W-:Y:S04]  /*0880*/  STG.E desc[UR10][R2.64], R33 ;  /* 0x0000002102007986 */ /* 0x000fe8000c10190a */
        /* <DEDUP_REMOVED lines=11> */
[----:B------:R-:W-:Y:S04]  /*0940*/  STG.E desc[UR10][R2.64], R37 ;  /* 0x0000002502007986 */ /* 0x000fe8000c10190a */
[----:B------:R-:W3:Y:S04]  /*0950*/  LDG.E R22, desc[UR10][R20.64+0xc] ;  /* 0x00000c0a14167981 */ /* 0x000ee8000c1e1900 */
[----:B------:R-:W3:Y:S01]  /*0960*/  LDG.E R32, desc[UR10][R18.64+0x10000] ;  /* 0x0100000a12207981 */ /* 0x000ee2000c1e1900 */
[----:B-1----:R-:W-:Y:S02]  /*0970*/  IADD3 R23, PT, PT, R31, 0x18, RZ ;  /* 0x000000181f177810 */ /* 0x002fe40007ffe0ff */
[----:B------:R-:W-:Y:S01]  /*0980*/  MOV R36, 0x4 ;  /* 0x0000000400247802 */ /* 0x000fe20000000f00 */
[----:B---3--:R-:W-:-:S04]  /*0990*/  IMAD R34, R22, R32, R37 ;  /* 0x0000002016227224 */ /* 0x008fc800078e0225 */
[----:B------:R-:W-:Y:S01]  /*09a0*/  IMAD.WIDE R22, R23, R36, UR6 ;  /* 0x0000000617167e25 */ /* 0x000fe2000f8e0224 */
[----:B------:R-:W-:Y:S04]  /*09b0*/  STG.E desc[UR10][R2.64], R34 ;  /* 0x0000002202007986 */ /* 0x000fe8000c10190a */
[----:B------:R-:W3:Y:S04]  /*09c0*/  LDG.E R5, desc[UR10][R4.64+0x18000] ;  /* 0x0180000a04057981 */ /* 0x000ee8000c1e1900 */
[----:B------:R-:W3:Y:S02]  /*09d0*/  LDG.E R32, desc[UR10][R22.64+-0x10] ;  /* 0xfffff00a16207981 */ /* 0x000ee4000c1e1900 */
[----:B---3--:R-:W-:-:S05]  /*09e0*/  IMAD R33, R32, R5, R34 ;  /* 0x0000000520217224 */ /* 0x008fca00078e0222 */
[----:B------:R-:W-:Y:S04]  /*09f0*/  STG.E desc[UR10][R2.64], R33 ;  /* 0x0000002102007986 */ /* 0x000fe8000c10190a */
[----:B------:R-:W3:Y:S04]  /*0a00*/  LDG.E R6, desc[UR10][R6.64+0x18000] ;  /* 0x0180000a06067981 */ /* 0x000ee8000c1e1900 */
[----:B------:R-:W3:Y:S02]  /*0a10*/  LDG.E R20, desc[UR10][R22.64+-0xc] ;  /* 0xfffff40a16147981 */ /* 0x000ee4000c1e1900 */
[----:B---3--:R-:W-:-:S05]  /*0a20*/  IMAD R21, R20, R6, R33 ;  /* 0x0000000614157224 */ /* 0x008fca00078e0221 */
[----:B------:R-:W-:Y:S04]  /*0a30*/  STG.E desc[UR10][R2.64], R21 ;  /* 0x0000001502007986 */ /* 0x000fe8000c10190a */
[----:B------:R-:W2:Y:S04]  /*0a40*/  LDG.E R8, desc[UR10][R8.64+0x18000] ;  /* 0x0180000a08087981 */ /* 0x000ea8000c1e1900 */
[----:B------:R-:W2:Y:S02]  /*0a50*/  LDG.E R20, desc[UR10][R22.64+-0x8] ;  /* 0xfffff80a16147981 */ /* 0x000ea4000c1e1900 */
[----:B--2---:R-:W-:-:S05]  /*0a60*/  IMAD R35, R20, R8, R21 ;  /* 0x0000000814237224 */ /* 0x004fca00078e0215 */
[----:B------:R-:W-:Y:S04]  /*0a70*/  STG.E desc[UR10][R2.64], R35 ;  /* 0x0000002302007986 */ /* 0x000fe8000c10190a */
[----:B------:R-:W2:Y:S04]  /*0a80*/  LDG.E R10, desc[UR10][R10.64+0x18000] ;  /* 0x0180000a0a0a7981 */ /* 0x000ea8000c1e1900 */
[----:B------:R-:W2:Y:S02]  /*0a90*/  LDG.E R4, desc[UR10][R22.64+-0x4] ;  /* 0xfffffc0a16047981 */ /* 0x000ea4000c1e1900 */
[----:B--2---:R-:W-:-:S05]  /*0aa0*/  IMAD R5, R4, R10, R35 ;  /* 0x0000000a04057224 */ /* 0x004fca00078e0223 */
        /* <DEDUP_REMOVED lines=14> */
[----:B------:R-:W2:Y:S01]  /*0b90*/  LDG.E R18, desc[UR10][R18.64+0x18000] ;  /* 0x0180000a12127981 */ /* 0x000ea2000c1e1900 */
[----:B------:R-:W-:Y:S01]  /*0ba0*/  UIADD3 UR8, UP0, UPT, UR8, 0x20000, URZ ;  /* 0x0002000008087890 */ /* 0x000fe2000ff1e0ff */
[----:B------:R-:W-:Y:S01]  /*0bb0*/  IADD3 R31, PT, PT, R31, 0x20, RZ ;  /* 0x000000201f1f7810 */ /* 0x000fe20007ffe0ff */
[----:B------:R-:W-:-:S02]  /*0bc0*/  UIADD3 UR4, UPT, UPT, UR4, 0x20, URZ ;  /* 0x0000002004047890 */ /* 0x000fc4000fffe0ff */
[----:B------:R-:W-:Y:S02]  /*0bd0*/  UIADD3.X UR9, UPT, UPT, URZ, UR9, URZ, UP0, !UPT ;  /* 0x00000009ff097290 */ /* 0x000fe400087fe4ff */
[----:B------:R-:W-:Y:S01]  /*0be0*/  UISETP.NE.AND UP0, UPT, UR4, 0x400, UPT ;  /* 0x000004000400788c */ /* 0x000fe2000bf05270 */
[----:B--2---:R-:W-:-:S05]  /*0bf0*/  IMAD R7, R4, R18, R5 ;  /* 0x0000001204077224 */ /* 0x004fca00078e0205 */
[----:B------:R3:W-:Y:S03]  /*0c00*/  STG.E desc[UR10][R2.64], R7 ;  /* 0x0000000702007986 */ /* 0x0007e6000c10190a */
[----:B------:R-:W-:Y:S05]  /*0c10*/  BRA.U UP0, `(.L_x_0) ;  /* 0xfffffff5007c7547 */ /* 0x000fea000b83ffff */
[----:B------:R-:W-:Y:S05]  /*0c20*/  EXIT ;  /* 0x000000000000794d */ /* 0x000fea0003800000 */
.L_x_1:
[----:B------:R-:W-:-:S00]  /*0c30*/  BRA `(.L_x_1) ;  /* 0xfffffffc00fc7947 */ /* 0x000fc0000383ffff */
[----:B------:R-:W-:-:S00]  /*0c40*/  NOP ;  /* 0x0000000000007918 */ /* 0x000fc00000000000 */
        /* <DEDUP_REMOVED lines=11> */
.L_x_2:


//--------------------- .nv.shared.reserved.0     --------------------------
	.section	.nv.shared.reserved.0,"aw",@nobits
	.weak		__nv_reservedSMEM_offset_0_alias
	.size		__nv_reservedSMEM_offset_0_alias, 0, 64
	.other		__nv_reservedSMEM_offset_0_alias,@"STO_CUDA_RESERVED_SHARED STV_DEFAULT"
__nv_reservedSMEM_offset_0_alias:
	.zero		0
	.zero		64


//--------------------- .nv.constant0._Z6matmulPiS_S_i --------------------------
	.section	.nv.constant0._Z6matmulPiS_S_i,"a",@progbits
	.sectionflags	@""
	.align	4
.nv.constant0._Z6matmulPiS_S_i:
	.zero		924


//--------------------- SYMBOLS --------------------------

	.type		.nv.reservedSmem.offset0,@object
	.size		.nv.reservedSmem.offset0,0x4
